//
// Generated by NVIDIA NVVM Compiler
//
// Compiler Build ID: CL-36424714
// Cuda compilation tools, release 13.0, V13.0.88
// Based on NVVM 20.0.0
//

.version 9.0
.target sm_100
.address_size 64

	// .globl	_Z16histogram_kernelPjS_jj
// _ZZ16histogram_kernelPjS_jjE4hist has been demoted

.visible .entry _Z16histogram_kernelPjS_jj(
	.param .u64 .ptr .align 1 _Z16histogram_kernelPjS_jj_param_0,
	.param .u64 .ptr .align 1 _Z16histogram_kernelPjS_jj_param_1,
	.param .u32 _Z16histogram_kernelPjS_jj_param_2,
	.param .u32 _Z16histogram_kernelPjS_jj_param_3
)
{
	.reg .pred 	%p<8>;
	.reg .b16 	%rs<7>;
	.reg .b32 	%r<96>;
	.reg .b64 	%rd<21>;
	// demoted variable
	.shared .align 4 .b8 _ZZ16histogram_kernelPjS_jjE4hist[16384];
	ld.param.u64 	%rd6, [_Z16histogram_kernelPjS_jj_param_0];
	ld.param.u64 	%rd7, [_Z16histogram_kernelPjS_jj_param_1];
	ld.param.u32 	%r45, [_Z16histogram_kernelPjS_jj_param_2];
	cvta.to.global.u64 	%rd1, %rd7;
	mov.u32 	%r95, %tid.x;
	mov.u32 	%r2, %ntid.x;
	mov.u32 	%r46, %ctaid.x;
	mad.lo.s32 	%r3, %r2, %r46, %r95;
	add.s32 	%r47, %r95, %r2;
	cvt.u16.u32 	%rs2, %r47;
	xor.b16  	%rs3, %rs2, 4095;
	cvt.u16.u32 	%rs4, %r2;
	div.u16 	%rs5, %rs3, %rs4;
	and.b16  	%rs1, %rs5, 3;
	xor.b16  	%rs6, %rs1, 2;
	cvt.u32.u16 	%r4, %rs6;
	setp.eq.s16 	%p1, %rs1, 2;
	mov.u32 	%r87, %r95;
	@%p1 bra 	$L__BB0_3;
	shl.b32 	%r48, %r95, 2;
	mov.u32 	%r49, _ZZ16histogram_kernelPjS_jjE4hist;
	add.s32 	%r84, %r49, %r48;
	shl.b32 	%r6, %r2, 2;
	neg.s32 	%r83, %r4;
	mad.lo.s32 	%r87, %r2, %r4, %r95;
$L__BB0_2:
	.pragma "nounroll";
	mov.b32 	%r50, 0;
	st.shared.u32 	[%r84], %r50;
	add.s32 	%r84, %r84, %r6;
	add.s32 	%r83, %r83, 1;
	setp.ne.s32 	%p2, %r83, 0;
	@%p2 bra 	$L__BB0_2;
$L__BB0_3:
	shl.b32 	%r14, %r2, 2;
	shl.b32 	%r51, %r87, 2;
	mov.u32 	%r52, _ZZ16histogram_kernelPjS_jjE4hist;
	add.s32 	%r86, %r52, %r51;
	shl.b32 	%r16, %r2, 4;
	shl.b32 	%r17, %r2, 3;
	mul.lo.s32 	%r18, %r2, 12;
$L__BB0_4:
	mov.b32 	%r53, 0;
	st.shared.u32 	[%r86], %r53;
	add.s32 	%r54, %r86, %r14;
	st.shared.u32 	[%r54], %r53;
	add.s32 	%r55, %r86, %r17;
	st.shared.u32 	[%r55], %r53;
	add.s32 	%r56, %r86, %r18;
	st.shared.u32 	[%r56], %r53;
	add.s32 	%r87, %r87, %r14;
	add.s32 	%r86, %r86, %r16;
	setp.lt.u32 	%p3, %r87, 4096;
	@%p3 bra 	$L__BB0_4;
	bar.sync 	0;
	setp.ge.u32 	%p4, %r3, %r45;
	@%p4 bra 	$L__BB0_7;
	cvta.to.global.u64 	%rd8, %rd6;
	mul.wide.s32 	%rd9, %r3, 4;
	add.s64 	%rd10, %rd8, %rd9;
	ld.global.u32 	%r57, [%rd10];
	shl.b32 	%r58, %r57, 2;
	add.s32 	%r60, %r52, %r58;
	atom.shared.add.u32 	%r61, [%r60], 1;
$L__BB0_7:
	setp.eq.s16 	%p5, %rs1, 2;
	bar.sync 	0;
	@%p5 bra 	$L__BB0_10;
	shl.b32 	%r62, %r95, 2;
	add.s32 	%r89, %r52, %r62;
	mul.wide.u32 	%rd11, %r95, 4;
	add.s64 	%rd20, %rd1, %rd11;
	mul.wide.u32 	%rd3, %r2, 4;
	neg.s32 	%r88, %r4;
	mad.lo.s32 	%r95, %r2, %r4, %r95;
$L__BB0_9:
	.pragma "nounroll";
	ld.shared.u32 	%r64, [%r89];
	atom.global.add.u32 	%r65, [%rd20], %r64;
	add.s32 	%r89, %r89, %r14;
	add.s64 	%rd20, %rd20, %rd3;
	add.s32 	%r88, %r88, 1;
	setp.ne.s32 	%p6, %r88, 0;
	@%p6 bra 	$L__BB0_9;
$L__BB0_10:
	shl.b32 	%r66, %r2, 1;
	add.s32 	%r94, %r95, %r66;
	mad.lo.s32 	%r93, %r2, 3, %r95;
	add.s32 	%r92, %r2, %r95;
	shl.b32 	%r67, %r95, 2;
	add.s32 	%r91, %r52, %r67;
$L__BB0_11:
	mul.wide.u32 	%rd12, %r95, 4;
	add.s64 	%rd13, %rd1, %rd12;
	ld.shared.u32 	%r69, [%r91];
	atom.global.add.u32 	%r70, [%rd13], %r69;
	add.s32 	%r71, %r95, %r2;
	mul.wide.u32 	%rd14, %r92, 4;
	add.s64 	%rd15, %rd1, %rd14;
	add.s32 	%r72, %r91, %r14;
	ld.shared.u32 	%r73, [%r72];
	atom.global.add.u32 	%r74, [%rd15], %r73;
	add.s32 	%r75, %r71, %r2;
	mul.wide.u32 	%rd16, %r94, 4;
	add.s64 	%rd17, %rd1, %rd16;
	add.s32 	%r76, %r91, %r17;
	ld.shared.u32 	%r77, [%r76];
	atom.global.add.u32 	%r78, [%rd17], %r77;
	add.s32 	%r79, %r75, %r2;
	mul.wide.u32 	%rd18, %r93, 4;
	add.s64 	%rd19, %rd1, %rd18;
	add.s32 	%r80, %r91, %r18;
	ld.shared.u32 	%r81, [%r80];
	atom.global.add.u32 	%r82, [%rd19], %r81;
	add.s32 	%r95, %r79, %r2;
	add.s32 	%r94, %r94, %r14;
	add.s32 	%r93, %r93, %r14;
	add.s32 	%r92, %r92, %r14;
	add.s32 	%r91, %r91, %r16;
	setp.lt.u32 	%p7, %r95, 4096;
	@%p7 bra 	$L__BB0_11;
	ret;

}
	// .globl	_Z14convert_kernelPjj
.visible .entry _Z14convert_kernelPjj(
	.param .u64 .ptr .align 1 _Z14convert_kernelPjj_param_0,
	.param .u32 _Z14convert_kernelPjj_param_1
)
{
	.reg .pred 	%p<3>;
	.reg .b32 	%r<8>;
	.reg .b64 	%rd<5>;

	ld.param.u64 	%rd2, [_Z14convert_kernelPjj_param_0];
	ld.param.u32 	%r2, [_Z14convert_kernelPjj_param_1];
	mov.u32 	%r3, %tid.x;
	mov.u32 	%r4, %ntid.x;
	mov.u32 	%r5, %ctaid.x;
	mad.lo.s32 	%r1, %r4, %r5, %r3;
	setp.ge.u32 	%p1, %r1, %r2;
	@%p1 bra 	$L__BB1_3;
	cvta.to.global.u64 	%rd3, %rd2;
	mul.wide.s32 	%rd4, %r1, 4;
	add.s64 	%rd1, %rd3, %rd4;
	ld.global.u32 	%r6, [%rd1];
	setp.lt.u32 	%p2, %r6, 128;
	@%p2 bra 	$L__BB1_3;
	mov.b32 	%r7, 127;
	st.global.u32 	[%rd1], %r7;
$L__BB1_3:
	ret;

}


// ===== COMPILED SASS (sm_100) =====

	.target	sm_100

	.elftype	@"ET_EXEC"


//--------------------- .note.nv.tkinfo           --------------------------
	.section	.note.nv.tkinfo,"",@"SHT_NOTE"
	.sectionflags	@"SHF_NOTE_NV_TKINFO"
	.tkinfo
        /*0018*/ 	.word	0x00000002
        /*0030*/ 	.string	""
        /*0030*/ 	.string	"ptxas"
        /*0030*/ 	.string	"Cuda compilation tools, release 13.0, V13.0.88"
        /*0030*/ 	.string	"Build cuda_13.0.r13.0/compiler.36424714_0"
        /*0030*/ 	.string	"-arch sm_100 -m 64 "



//--------------------- .note.nv.cuinfo           --------------------------
	.section	.note.nv.cuinfo,"",@"SHT_NOTE"
	.sectionflags	@"SHF_NOTE_NV_CUINFO"
        /*0018*/ 	.short	0x0002
        /*001a*/ 	.short	0x0064
        /*001c*/ 	.short	0x0082
	.zero		2


//--------------------- .nv.info                  --------------------------
	.section	.nv.info,"",@"SHT_CUDA_INFO"
	.align	4


	//----- nvinfo : EIATTR_REGCOUNT
	.align		4
        /*0000*/ 	.byte	0x04, 0x2f
        /*0002*/ 	.short	(.L_1 - .L_0)
	.align		4
.L_0:
        /*0004*/ 	.word	index@(_Z16histogram_kernelPjS_jj)
        /*0008*/ 	.word	0x00000020


	//----- nvinfo : EIATTR_FRAME_SIZE
	.align		4
.L_1:
        /*000c*/ 	.byte	0x04, 0x11
        /*000e*/ 	.short	(.L_3 - .L_2)
	.align		4
.L_2:
        /*0010*/ 	.word	index@($__internal_0_$__cuda_sm20_div_u16)
        /*0014*/ 	.word	0x00000000


	//----- nvinfo : EIATTR_FRAME_SIZE
	.align		4
.L_3:
        /*0018*/ 	.byte	0x04, 0x11
        /*001a*/ 	.short	(.L_5 - .L_4)
	.align		4
.L_4:
        /*001c*/ 	.word	index@(_Z16histogram_kernelPjS_jj)
        /*0020*/ 	.word	0x00000000


	//----- nvinfo : EIATTR_REGCOUNT
	.align		4
.L_5:
        /*0024*/ 	.byte	0x04, 0x2f
        /*0026*/ 	.short	(.L_7 - .L_6)
	.align		4
.L_6:
        /*0028*/ 	.word	index@(_Z14convert_kernelPjj)
        /*002c*/ 	.word	0x00000008


	//----- nvinfo : EIATTR_FRAME_SIZE
	.align		4
.L_7:
        /*0030*/ 	.byte	0x04, 0x11
        /*0032*/ 	.short	(.L_9 - .L_8)
	.align		4
.L_8:
        /*0034*/ 	.word	index@(_Z14convert_kernelPjj)
        /*0038*/ 	.word	0x00000000


	//----- nvinfo : EIATTR_MIN_STACK_SIZE
	.align		4
.L_9:
        /*003c*/ 	.byte	0x04, 0x12
        /*003e*/ 	.short	(.L_11 - .L_10)
	.align		4
.L_10:
        /*0040*/ 	.word	index@(_Z14convert_kernelPjj)
        /*0044*/ 	.word	0x00000000


	//----- nvinfo : EIATTR_MIN_STACK_SIZE
	.align		4
.L_11:
        /*0048*/ 	.byte	0x04, 0x12
        /*004a*/ 	.short	(.L_13 - .L_12)
	.align		4
.L_12:
        /*004c*/ 	.word	index@(_Z16histogram_kernelPjS_jj)
        /*0050*/ 	.word	0x00000000
.L_13:


//--------------------- .nv.compat                --------------------------
	.section	.nv.compat,"",@"SHT_CUDA_COMPAT_INFO"
	.align	4
        /*0000*/ 	.byte	0x02, 0x09, 0x00, 0x00, 0x02, 0x02, 0x01, 0x00, 0x02, 0x05, 0x05, 0x00, 0x03, 0x07, 0x01, 0x01
        /*0010*/ 	.byte	0x02, 0x03, 0x00, 0x00, 0x02, 0x06, 0x01, 0x00, 0x04, 0x0b, 0x08, 0x00, 0x01, 0x00, 0x00, 0x00
        /*0020*/ 	.byte	0x00, 0x00, 0x00, 0x00


//--------------------- .nv.info._Z14convert_kernelPjj --------------------------
	.section	.nv.info._Z14convert_kernelPjj,"",@"SHT_CUDA_INFO"
	.sectionflags	@""
	.align	4


	//----- nvinfo : EIATTR_CUDA_API_VERSION
	.align		4
        /*0000*/ 	.byte	0x04, 0x37
        /*0002*/ 	.short	(.L_15 - .L_14)
.L_14:
        /*0004*/ 	.word	0x00000082


	//----- nvinfo : EIATTR_KPARAM_INFO
	.align		4
.L_15:
        /*0008*/ 	.byte	0x04, 0x17
        /*000a*/ 	.short	(.L_17 - .L_16)
.L_16:
        /*000c*/ 	.word	0x00000000
        /*0010*/ 	.short	0x0001
        /*0012*/ 	.short	0x0008
        /*0014*/ 	.byte	0x00, 0xf0, 0x11, 0x00


	//----- nvinfo : EIATTR_KPARAM_INFO
	.align		4
.L_17:
        /*0018*/ 	.byte	0x04, 0x17
        /*001a*/ 	.short	(.L_19 - .L_18)
.L_18:
        /*001c*/ 	.word	0x00000000
        /*0020*/ 	.short	0x0000
        /*0022*/ 	.short	0x0000
        /*0024*/ 	.byte	0x00, 0xf5, 0x21, 0x00


	//----- nvinfo : EIATTR_SPARSE_MMA_MASK
	.align		4
.L_19:
        /*0028*/ 	.byte	0x03, 0x50
        /*002a*/ 	.short	0x0000


	//----- nvinfo : EIATTR_MAXREG_COUNT
	.align		4
        /*002c*/ 	.byte	0x03, 0x1b
        /*002e*/ 	.short	0x00ff


	//----- nvinfo : EIATTR_MERCURY_ISA_VERSION
	.align		4
        /*0030*/ 	.byte	0x03, 0x5f
        /*0032*/ 	.short	0x0101


	//----- nvinfo : EIATTR_VRC_CTA_INIT_COUNT
	.align		4
        /*0034*/ 	.byte	0x02, 0x4a
	.zero		1
	.zero		1


	//----- nvinfo : EIATTR_EXIT_INSTR_OFFSETS
	.align		4
        /*0038*/ 	.byte	0x04, 0x1c
        /*003a*/ 	.short	(.L_21 - .L_20)


	//   ....[0]....
.L_20:
        /*003c*/ 	.word	0x00000070


	//   ....[1]....
        /*0040*/ 	.word	0x000000d0


	//   ....[2]....
        /*0044*/ 	.word	0x00000100


	//----- nvinfo : EIATTR_CBANK_PARAM_SIZE
	.align		4
.L_21:
        /*0048*/ 	.byte	0x03, 0x19
        /*004a*/ 	.short	0x000c


	//----- nvinfo : EIATTR_PARAM_CBANK
	.align		4
        /*004c*/ 	.byte	0x04, 0x0a
        /*004e*/ 	.short	(.L_23 - .L_22)
	.align		4
.L_22:
        /*0050*/ 	.word	index@(.nv.constant0._Z14convert_kernelPjj)
        /*0054*/ 	.short	0x0380
        /*0056*/ 	.short	0x000c


	//----- nvinfo : EIATTR_SW_WAR
	.align		4
.L_23:
        /*0058*/ 	.byte	0x04, 0x36
        /*005a*/ 	.short	(.L_25 - .L_24)
.L_24:
        /*005c*/ 	.word	0x00000008
.L_25:


//--------------------- .nv.info._Z16histogram_kernelPjS_jj --------------------------
	.section	.nv.info._Z16histogram_kernelPjS_jj,"",@"SHT_CUDA_INFO"
	.sectionflags	@""
	.align	4


	//----- nvinfo : EIATTR_CUDA_API_VERSION
	.align		4
        /*0000*/ 	.byte	0x04, 0x37
        /*0002*/ 	.short	(.L_27 - .L_26)
.L_26:
        /*0004*/ 	.word	0x00000082


	//----- nvinfo : EIATTR_KPARAM_INFO
	.align		4
.L_27:
        /*0008*/ 	.byte	0x04, 0x17
        /*000a*/ 	.short	(.L_29 - .L_28)
.L_28:
        /*000c*/ 	.word	0x00000000
        /*0010*/ 	.short	0x0003
        /*0012*/ 	.short	0x0014
        /*0014*/ 	.byte	0x00, 0xf0, 0x11, 0x00


	//----- nvinfo : EIATTR_KPARAM_INFO
	.align		4
.L_29:
        /*0018*/ 	.byte	0x04, 0x17
        /*001a*/ 	.short	(.L_31 - .L_30)
.L_30:
        /*001c*/ 	.word	0x00000000
        /*0020*/ 	.short	0x0002
        /*0022*/ 	.short	0x0010
        /*0024*/ 	.byte	0x00, 0xf0, 0x11, 0x00


	//----- nvinfo : EIATTR_KPARAM_INFO
	.align		4
.L_31:
        /*0028*/ 	.byte	0x04, 0x17
        /*002a*/ 	.short	(.L_33 - .L_32)
.L_32:
        /*002c*/ 	.word	0x00000000
        /*0030*/ 	.short	0x0001
        /*0032*/ 	.short	0x0008
        /*0034*/ 	.byte	0x00, 0xf5, 0x21, 0x00


	//----- nvinfo : EIATTR_KPARAM_INFO
	.align		4
.L_33:
        /*0038*/ 	.byte	0x04, 0x17
        /*003a*/ 	.short	(.L_35 - .L_34)
.L_34:
        /*003c*/ 	.word	0x00000000
        /*0040*/ 	.short	0x0000
        /*0042*/ 	.short	0x0000
        /*0044*/ 	.byte	0x00, 0xf5, 0x21, 0x00


	//----- nvinfo : EIATTR_SPARSE_MMA_MASK
	.align		4
.L_35:
        /*0048*/ 	.byte	0x03, 0x50
        /*004a*/ 	.short	0x0000


	//----- nvinfo : EIATTR_MAXREG_COUNT
	.align		4
        /*004c*/ 	.byte	0x03, 0x1b
        /*004e*/ 	.short	0x00ff


	//----- nvinfo : EIATTR_NUM_BARRIERS
	.align		4
        /*0050*/ 	.byte	0x02, 0x4c
        /*0052*/ 	.byte	0x01
	.zero		1


	//----- nvinfo : EIATTR_MERCURY_ISA_VERSION
	.align		4
        /*0054*/ 	.byte	0x03, 0x5f
        /*0056*/ 	.short	0x0101


	//----- nvinfo : EIATTR_VRC_CTA_INIT_COUNT
	.align		4
        /*0058*/ 	.byte	0x02, 0x4a
	.zero		1
	.zero		1


	//----- nvinfo : EIATTR_EXIT_INSTR_OFFSETS
	.align		4
        /*005c*/ 	.byte	0x04, 0x1c
        /*005e*/ 	.short	(.L_37 - .L_36)


	//   ....[0]....
.L_36:
        /*0060*/ 	.word	0x00000670


	//----- nvinfo : EIATTR_CRS_STACK_SIZE
	.align		4
.L_37:
        /*0064*/ 	.byte	0x04, 0x1e
        /*0066*/ 	.short	(.L_39 - .L_38)
.L_38:
        /*0068*/ 	.word	0x00000000


	//----- nvinfo : EIATTR_CBANK_PARAM_SIZE
	.align		4
.L_39:
        /*006c*/ 	.byte	0x03, 0x19
        /*006e*/ 	.short	0x0018


	//----- nvinfo : EIATTR_PARAM_CBANK
	.align		4
        /*0070*/ 	.byte	0x04, 0x0a
        /*0072*/ 	.short	(.L_41 - .L_40)
	.align		4
.L_40:
        /*0074*/ 	.word	index@(.nv.constant0._Z16histogram_kernelPjS_jj)
        /*0078*/ 	.short	0x0380
        /*007a*/ 	.short	0x0018


	//----- nvinfo : EIATTR_SW_WAR
	.align		4
.L_41:
        /*007c*/ 	.byte	0x04, 0x36
        /*007e*/ 	.short	(.L_43 - .L_42)
.L_42:
        /*0080*/ 	.word	0x00000008
.L_43:


//--------------------- .nv.callgraph             --------------------------
	.section	.nv.callgraph,"",@"SHT_CUDA_CALLGRAPH"
	.align	4
	.sectionentsize	8
	.align		4
        /*0000*/ 	.word	0x00000000
	.align		4
        /*0004*/ 	.word	0xffffffff
	.align		4
        /*0008*/ 	.word	0x00000000
	.align		4
        /*000c*/ 	.word	0xfffffffe
	.align		4
        /*0010*/ 	.word	0x00000000
	.align		4
        /*0014*/ 	.word	0xfffffffd
	.align		4
        /*0018*/ 	.word	0x00000000
	.align		4
        /*001c*/ 	.word	0xfffffffc


//--------------------- .text._Z14convert_kernelPjj --------------------------
	.section	.text._Z14convert_kernelPjj,"ax",@progbits
	.align	128
        .global         _Z14convert_kernelPjj
        .type           _Z14convert_kernelPjj,@function
        .size           _Z14convert_kernelPjj,(.L_x_14 - _Z14convert_kernelPjj)
        .other          _Z14convert_kernelPjj,@"STO_CUDA_ENTRY STV_DEFAULT"
_Z14convert_kernelPjj:
.text._Z14convert_kernelPjj:
[----:B------:R-:W-:Y:S01]  /*0000*/  LDC R1, c[0x0][0x37c] ;  /* 0x0000df00ff017b82 */ /* 0x000fe20000000800 */
[----:B------:R-:W0:Y:S01]  /*0010*/  S2R R5, SR_TID.X ;  /* 0x0000000000057919 */ /* 0x000e220000002100 */
[----:B------:R-:W0:Y:S01]  /*0020*/  LDCU UR4, c[0x0][0x360] ;  /* 0x00006c00ff0477ac */ /* 0x000e220008000800 */
[----:B------:R-:W0:Y:S01]  /*0030*/  S2R R0, SR_CTAID.X ;  /* 0x0000000000007919 */ /* 0x000e220000002500 */
[----:B------:R-:W1:Y:S01]  /*0040*/  LDCU UR5, c[0x0][0x388] ;  /* 0x00007100ff0577ac */ /* 0x000e620008000800 */
[----:B0-----:R-:W-:-:S05]  /*0050*/  IMAD R5, R0, UR4, R5 ;  /* 0x0000000400057c24 */ /* 0x001fca000f8e0205 */
[----:B-1----:R-:W-:-:S13]  /*0060*/  ISETP.GE.U32.AND P0, PT, R5, UR5, PT ;  /* 0x0000000505007c0c */ /* 0x002fda000bf06070 */
[----:B------:R-:W-:Y:S05]  /*0070*/  @P0 EXIT ;  /* 0x000000000000094d */ /* 0x000fea0003800000 */
[----:B------:R-:W0:Y:S01]  /*0080*/  LDC.64 R2, c[0x0][0x380] ;  /* 0x0000e000ff027b82 */ /* 0x000e220000000a00 */
[----:B------:R-:W1:Y:S01]  /*0090*/  LDCU.64 UR4, c[0x0][0x358] ;  /* 0x00006b00ff0477ac */ /* 0x000e620008000a00 */
[----:B0-----:R-:W-:-:S05]  /*00a0*/  IMAD.WIDE R2, R5, 0x4, R2 ;  /* 0x0000000405027825 */ /* 0x001fca00078e0202 */
[----:B-1----:R-:W2:Y:S02]  /*00b0*/  LDG.E R0, desc[UR4][R2.64] ;  /* 0x0000000402007981 */ /* 0x002ea4000c1e1900 */
[----:B--2---:R-:W-:-:S13]  /*00c0*/  ISETP.GE.U32.AND P0, PT, R0, 0x80, PT ;  /* 0x000000800000780c */ /* 0x004fda0003f06070 */
[----:B------:R-:W-:Y:S05]  /*00d0*/  @!P0 EXIT ;  /* 0x000000000000894d */ /* 0x000fea0003800000 */
[----:B------:R-:W-:-:S05]  /*00e0*/  HFMA2 R5, -RZ, RZ, 0, 7.569789886474609375e-06 ;  /* 0x0000007fff057431 */ /* 0x000fca00000001ff */
[----:B------:R-:W-:Y:S01]  /*00f0*/  STG.E desc[UR4][R2.64], R5 ;  /* 0x0000000502007986 */ /* 0x000fe2000c101904 */
[----:B------:R-:W-:Y:S05]  /*0100*/  EXIT ;  /* 0x000000000000794d */ /* 0x000fea0003800000 */
.L_x_0:
[----:B------:R-:W-:-:S00]  /*0110*/  BRA `(.L_x_0) ;  /* 0xfffffffc00fc7947 */ /* 0x000fc0000383ffff */
[----:B------:R-:W-:-:S00]  /*0120*/  NOP ;  /* 0x0000000000007918 */ /* 0x000fc00000000000 */
        /* <DEDUP_REMOVED lines=13> */
.L_x_14:


//--------------------- .text._Z16histogram_kernelPjS_jj --------------------------
	.section	.text._Z16histogram_kernelPjS_jj,"ax",@progbits
	.align	128
        .global         _Z16histogram_kernelPjS_jj
        .type           _Z16histogram_kernelPjS_jj,@function
        .size           _Z16histogram_kernelPjS_jj,(.L_x_13 - _Z16histogram_kernelPjS_jj)
        .other          _Z16histogram_kernelPjS_jj,@"STO_CUDA_ENTRY STV_DEFAULT"
_Z16histogram_kernelPjS_jj:
.text._Z16histogram_kernelPjS_jj:
[----:B------:R-:W-:Y:S01]  /*0000*/  LDC R1, c[0x0][0x37c] ;  /* 0x0000df00ff017b82 */ /* 0x000fe20000000800 */
[----:B------:R-:W0:Y:S07]  /*0010*/  S2R R3, SR_TID.X ;  /* 0x0000000000037919 */ /* 0x000e2e0000002100 */
[----:B------:R-:W1:Y:S08]  /*0020*/  LDC R0, c[0x0][0x360] ;  /* 0x0000d800ff007b82 */ /* 0x000e700000000800 */
[----:B------:R-:W2:Y:S01]  /*0030*/  S2UR UR4, SR_CTAID.X ;  /* 0x00000000000479c3 */ /* 0x000ea20000002500 */
[----:B-1----:R-:W-:Y:S01]  /*0040*/  LOP3.LUT R5, R0, 0xffff, RZ, 0xc0, !PT ;  /* 0x0000ffff00057812 */ /* 0x002fe200078ec0ff */
[----:B0-----:R-:W-:-:S05]  /*0050*/  IMAD.IADD R2, R3, 0x1, R0 ;  /* 0x0000000103027824 */ /* 0x001fca00078e0200 */
[----:B------:R-:W-:Y:S01]  /*0060*/  LOP3.LUT R4, R2, 0xfff, RZ, 0x3c, !PT ;  /* 0x00000fff02047812 */ /* 0x000fe200078e3cff */
[----:B--2---:R-:W-:-:S03]  /*0070*/  IMAD R2, R0, UR4, R3 ;  /* 0x0000000400027c24 */ /* 0x004fc6000f8e0203 */
[----:B------:R-:W-:Y:S02]  /*0080*/  LOP3.LUT R4, R4, 0xffff, RZ, 0xc0, !PT ;  /* 0x0000ffff04047812 */ /* 0x000fe400078ec0ff */
[----:B------:R-:W-:-:S07]  /*0090*/  MOV R9, 0xb0 ;  /* 0x000000b000097802 */ /* 0x000fce0000000f00 */
[----:B------:R-:W-:Y:S05]  /*00a0*/  CALL.REL.NOINC `($__internal_0_$__cuda_sm20_div_u16) ;  /* 0x0000000400747944 */ /* 0x000fea0003c00000 */
[----:B------:R-:W-:Y:S01]  /*00b0*/  LOP3.LUT R9, R8, 0x3, RZ, 0xc0, !PT ;  /* 0x0000000308097812 */ /* 0x000fe200078ec0ff */
[----:B------:R-:W-:Y:S01]  /*00c0*/  BSSY.RECONVERGENT B0, `(.L_x_1) ;  /* 0x0000010000007945 */ /* 0x000fe20003800200 */
[----:B------:R-:W-:Y:S02]  /*00d0*/  IMAD.MOV.U32 R5, RZ, RZ, R3 ;  /* 0x000000ffff057224 */ /* 0x000fe400078e0003 */
[C---:B------:R-:W-:Y:S02]  /*00e0*/  ISETP.NE.AND P0, PT, R9.reuse, 0x2, PT ;  /* 0x000000020900780c */ /* 0x040fe40003f05270 */
[----:B------:R-:W-:-:S11]  /*00f0*/  LOP3.LUT R10, R9, 0x2, RZ, 0x3c, !PT ;  /* 0x00000002090a7812 */ /* 0x000fd600078e3cff */
[----:B------:R-:W-:Y:S05]  /*0100*/  @!P0 BRA `(.L_x_2) ;  /* 0x00000000002c8947 */ /* 0x000fea0003800000 */
[----:B------:R-:W0:Y:S01]  /*0110*/  S2UR UR5, SR_CgaCtaId ;  /* 0x00000000000579c3 */ /* 0x000e220000008800 */
[----:B------:R-:W-:Y:S01]  /*0120*/  UMOV UR4, 0x400 ;  /* 0x0000040000047882 */ /* 0x000fe20000000000 */
[----:B------:R-:W-:Y:S02]  /*0130*/  IMAD R5, R10, R0, R3 ;  /* 0x000000000a057224 */ /* 0x000fe400078e0203 */
[----:B------:R-:W-:Y:S01]  /*0140*/  IMAD.MOV R4, RZ, RZ, -R10 ;  /* 0x000000ffff047224 */ /* 0x000fe200078e0a0a */
[----:B0-----:R-:W-:-:S06]  /*0150*/  ULEA UR4, UR5, UR4, 0x18 ;  /* 0x0000000405047291 */ /* 0x001fcc000f8ec0ff */
[----:B------:R-:W-:-:S07]  /*0160*/  LEA R7, R3, UR4, 0x2 ;  /* 0x0000000403077c11 */ /* 0x000fce000f8e10ff */
.L_x_3:
[----:B------:R-:W-:Y:S01]  /*0170*/  IADD3 R4, PT, PT, R4, 0x1, RZ ;  /* 0x0000000104047810 */ /* 0x000fe20007ffe0ff */
[----:B------:R0:W-:Y:S03]  /*0180*/  STS [R7], RZ ;  /* 0x000000ff07007388 */ /* 0x0001e60000000800 */
[----:B------:R-:W-:Y:S01]  /*0190*/  ISETP.NE.AND P0, PT, R4, RZ, PT ;  /* 0x000000ff0400720c */ /* 0x000fe20003f05270 */
[----:B0-----:R-:W-:-:S12]  /*01a0*/  IMAD R7, R0, 0x4, R7 ;  /* 0x0000000400077824 */ /* 0x001fd800078e0207 */
[----:B------:R-:W-:Y:S05]  /*01b0*/  @P0 BRA `(.L_x_3) ;  /* 0xfffffffc00ec0947 */ /* 0x000fea000383ffff */
.L_x_2:
[----:B------:R-:W-:Y:S05]  /*01c0*/  BSYNC.RECONVERGENT B0 ;  /* 0x0000000000007941 */ /* 0x000fea0003800200 */
.L_x_1:
[----:B------:R-:W0:Y:S01]  /*01d0*/  S2UR UR5, SR_CgaCtaId ;  /* 0x00000000000579c3 */ /* 0x000e220000008800 */
[----:B------:R-:W-:Y:S01]  /*01e0*/  UMOV UR4, 0x400 ;  /* 0x0000040000047882 */ /* 0x000fe20000000000 */
[----:B------:R-:W-:Y:S01]  /*01f0*/  BSSY.RECONVERGENT B0, `(.L_x_4) ;  /* 0x000000e000007945 */ /* 0x000fe20003800200 */
[----:B0-----:R-:W-:-:S06]  /*0200*/  ULEA UR4, UR5, UR4, 0x18 ;  /* 0x0000000405047291 */ /* 0x001fcc000f8ec0ff */
[----:B------:R-:W-:-:S07]  /*0210*/  LEA R7, R5, UR4, 0x2 ;  /* 0x0000000405077c11 */ /* 0x000fce000f8e10ff */
.L_x_5:
[C-C-:B-1----:R-:W-:Y:S01]  /*0220*/  IMAD R4, R0.reuse, 0x4, R7.reuse ;  /* 0x0000000400047824 */ /* 0x142fe200078e0207 */
[C---:B------:R-:W-:Y:S01]  /*0230*/  LEA R6, R0.reuse, R7, 0x3 ;  /* 0x0000000700067211 */ /* 0x040fe200078e18ff */
[C---:B------:R-:W-:Y:S01]  /*0240*/  IMAD R8, R0.reuse, 0xc, R7 ;  /* 0x0000000c00087824 */ /* 0x040fe200078e0207 */
[----:B------:R0:W-:Y:S01]  /*0250*/  STS [R7], RZ ;  /* 0x000000ff07007388 */ /* 0x0001e20000000800 */
[----:B------:R-:W-:-:S03]  /*0260*/  IMAD R5, R0, 0x4, R5 ;  /* 0x0000000400057824 */ /* 0x000fc600078e0205 */
[----:B------:R1:W-:Y:S02]  /*0270*/  STS [R4], RZ ;  /* 0x000000ff04007388 */ /* 0x0003e40000000800 */
[----:B------:R-:W-:Y:S02]  /*0280*/  ISETP.GE.U32.AND P0, PT, R5, 0x1000, PT ;  /* 0x000010000500780c */ /* 0x000fe40003f06070 */
[----:B------:R1:W-:Y:S01]  /*0290*/  STS [R6], RZ ;  /* 0x000000ff06007388 */ /* 0x0003e20000000800 */
[----:B0-----:R-:W-:-:S03]  /*02a0*/  IMAD R7, R0, 0x10, R7 ;  /* 0x0000001000077824 */ /* 0x001fc600078e0207 */
[----:B------:R1:W-:Y:S07]  /*02b0*/  STS [R8], RZ ;  /* 0x000000ff08007388 */ /* 0x0003ee0000000800 */
[----:B------:R-:W-:Y:S05]  /*02c0*/  @!P0 BRA `(.L_x_5) ;  /* 0xfffffffc00d48947 */ /* 0x000fea000383ffff */
[----:B------:R-:W-:Y:S05]  /*02d0*/  BSYNC.RECONVERGENT B0 ;  /* 0x0000000000007941 */ /* 0x000fea0003800200 */
.L_x_4:
[----:B------:R-:W0:Y:S01]  /*02e0*/  LDCU UR5, c[0x0][0x390] ;  /* 0x00007200ff0577ac */ /* 0x000e220008000800 */
[----:B-1----:R-:W1:Y:S01]  /*02f0*/  LDC.64 R4, c[0x0][0x388] ;  /* 0x0000e200ff047b82 */ /* 0x002e620000000a00 */
[----:B------:R-:W-:Y:S07]  /*0300*/  BSSY.RECONVERGENT B0, `(.L_x_6) ;  /* 0x000000b000007945 */ /* 0x000fee0003800200 */
[----:B------:R-:W-:Y:S01]  /*0310*/  BAR.SYNC.DEFER_BLOCKING 0x0 ;  /* 0x0000000000007b1d */ /* 0x000fe20000010000 */
[----:B------:R-:W-:-:S05]  /*0320*/  ISETP.NE.AND P1, PT, R9, 0x2, PT ;  /* 0x000000020900780c */ /* 0x000fca0003f25270 */
[----:B------:R-:W2:Y:S01]  /*0330*/  LDCU.64 UR6, c[0x0][0x358] ;  /* 0x00006b00ff0677ac */ /* 0x000ea20008000a00 */
[----:B0-----:R-:W-:-:S13]  /*0340*/  ISETP.GE.U32.AND P0, PT, R2, UR5, PT ;  /* 0x0000000502007c0c */ /* 0x001fda000bf06070 */
[----:B------:R-:W-:Y:S05]  /*0350*/  @P0 BRA `(.L_x_7) ;  /* 0x0000000000140947 */ /* 0x000fea0003800000 */
[----:B------:R-:W0:Y:S02]  /*0360*/  LDC.64 R6, c[0x0][0x380] ;  /* 0x0000e000ff067b82 */ /* 0x000e240000000a00 */
[----:B0-----:R-:W-:-:S06]  /*0370*/  IMAD.WIDE R6, R2, 0x4, R6 ;  /* 0x0000000402067825 */ /* 0x001fcc00078e0206 */
[----:B--2---:R-:W2:Y:S02]  /*0380*/  LDG.E R6, desc[UR6][R6.64] ;  /* 0x0000000606067981 */ /* 0x004ea4000c1e1900 */
[----:B--2---:R-:W-:-:S05]  /*0390*/  LEA R2, R6, UR4, 0x2 ;  /* 0x0000000406027c11 */ /* 0x004fca000f8e10ff */
[----:B------:R0:W-:Y:S02]  /*03a0*/  ATOMS.POPC.INC.32 RZ, [R2+URZ] ;  /* 0x0000000002ff7f8c */ /* 0x0001e4000d8000ff */
.L_x_7:
[----:B--2---:R-:W-:Y:S05]  /*03b0*/  BSYNC.RECONVERGENT B0 ;  /* 0x0000000000007941 */ /* 0x004fea0003800200 */
.L_x_6:
[----:B------:R-:W-:Y:S06]  /*03c0*/  BAR.SYNC.DEFER_BLOCKING 0x0 ;  /* 0x0000000000007b1d */ /* 0x000fec0000010000 */
[----:B------:R-:W-:Y:S04]  /*03d0*/  BSSY.RECONVERGENT B0, `(.L_x_8) ;  /* 0x000000e000007945 */ /* 0x000fe80003800200 */
[----:B------:R-:W-:Y:S05]  /*03e0*/  @!P1 BRA `(.L_x_9) ;  /* 0x0000000000309947 */ /* 0x000fea0003800000 */
[----:B------:R-:W2:Y:S01]  /*03f0*/  LDC.64 R6, c[0x0][0x388] ;  /* 0x0000e200ff067b82 */ /* 0x000ea20000000a00 */
[C---:B------:R-:W-:Y:S02]  /*0400*/  LEA R9, R3.reuse, UR4, 0x2 ;  /* 0x0000000403097c11 */ /* 0x040fe4000f8e10ff */
[----:B0-----:R-:W-:Y:S01]  /*0410*/  IADD3 R2, PT, PT, -R10, RZ, RZ ;  /* 0x000000ff0a027210 */ /* 0x001fe20007ffe1ff */
[----:B--2---:R-:W-:-:S04]  /*0420*/  IMAD.WIDE.U32 R6, R3, 0x4, R6 ;  /* 0x0000000403067825 */ /* 0x004fc800078e0006 */
[----:B------:R-:W-:-:S07]  /*0430*/  IMAD R3, R10, R0, R3 ;  /* 0x000000000a037224 */ /* 0x000fce00078e0203 */
.L_x_10:
[----:B------:R0:W2:Y:S01]  /*0440*/  LDS R11, [R9] ;  /* 0x00000000090b7984 */ /* 0x0000a20000000800 */
[----:B------:R-:W-:-:S05]  /*0450*/  VIADD R2, R2, 0x1 ;  /* 0x0000000102027836 */ /* 0x000fca0000000000 */
[----:B------:R-:W-:Y:S01]  /*0460*/  ISETP.NE.AND P0, PT, R2, RZ, PT ;  /* 0x000000ff0200720c */ /* 0x000fe20003f05270 */
[C---:B0-----:R-:W-:Y:S01]  /*0470*/  IMAD R9, R0.reuse, 0x4, R9 ;  /* 0x0000000400097824 */ /* 0x041fe200078e0209 */
[----:B--2---:R0:W-:Y:S02]  /*0480*/  REDG.E.ADD.STRONG.GPU desc[UR6][R6.64], R11 ;  /* 0x0000000b0600798e */ /* 0x0041e4000c12e106 */
[----:B0-----:R-:W-:-:S09]  /*0490*/  IMAD.WIDE.U32 R6, R0, 0x4, R6 ;  /* 0x0000000400067825 */ /* 0x001fd200078e0006 */
[----:B------:R-:W-:Y:S05]  /*04a0*/  @P0 BRA `(.L_x_10) ;  /* 0xfffffffc00e40947 */ /* 0x000fea000383ffff */
.L_x_9:
[----:B------:R-:W-:Y:S05]  /*04b0*/  BSYNC.RECONVERGENT B0 ;  /* 0x0000000000007941 */ /* 0x000fea0003800200 */
.L_x_8:
[C---:B------:R-:W-:Y:S01]  /*04c0*/  LEA R15, R0.reuse, R3, 0x1 ;  /* 0x00000003000f7211 */ /* 0x040fe200078e08ff */
[----:B------:R-:W-:Y:S01]  /*04d0*/  IMAD R17, R0, 0x3, R3 ;  /* 0x0000000300117824 */ /* 0x000fe200078e0203 */
[C---:B------:R-:W-:Y:S01]  /*04e0*/  LEA R21, R3.reuse, UR4, 0x2 ;  /* 0x0000000403157c11 */ /* 0x040fe2000f8e10ff */
[----:B------:R-:W-:-:S07]  /*04f0*/  IMAD.IADD R19, R3, 0x1, R0 ;  /* 0x0000000103137824 */ /* 0x000fce00078e0200 */
.L_x_11:
[C-C-:B0-----:R-:W-:Y:S01]  /*0500*/  IMAD R2, R0.reuse, 0x4, R21.reuse ;  /* 0x0000000400027824 */ /* 0x141fe200078e0215 */
[C---:B------:R-:W-:Y:S01]  /*0510*/  LEA R14, R0.reuse, R21, 0x3 ;  /* 0x00000015000e7211 */ /* 0x040fe200078e18ff */
[----:B------:R-:W-:Y:S01]  /*0520*/  IMAD R16, R0, 0xc, R21 ;  /* 0x0000000c00107824 */ /* 0x000fe200078e0215 */
[----:B--2---:R0:W2:Y:S01]  /*0530*/  LDS R23, [R21] ;  /* 0x0000000015177984 */ /* 0x0040a20000000800 */
[----:B-1----:R-:W-:-:S03]  /*0540*/  IMAD.WIDE.U32 R6, R3, 0x4, R4 ;  /* 0x0000000403067825 */ /* 0x002fc600078e0004 */
[----:B------:R-:W1:Y:S01]  /*0550*/  LDS R25, [R2] ;  /* 0x0000000002197984 */ /* 0x000e620000000800 */
[----:B------:R-:W-:-:S03]  /*0560*/  IMAD.WIDE.U32 R8, R19, 0x4, R4 ;  /* 0x0000000413087825 */ /* 0x000fc600078e0004 */
[----:B------:R-:W3:Y:S01]  /*0570*/  LDS R27, [R14] ;  /* 0x000000000e1b7984 */ /* 0x000ee20000000800 */
[----:B------:R-:W-:-:S03]  /*0580*/  IMAD.WIDE.U32 R10, R15, 0x4, R4 ;  /* 0x000000040f0a7825 */ /* 0x000fc600078e0004 */
[----:B------:R-:W4:Y:S01]  /*0590*/  LDS R29, [R16] ;  /* 0x00000000101d7984 */ /* 0x000f220000000800 */
[----:B------:R-:W-:Y:S01]  /*05a0*/  IADD3 R3, PT, PT, R0, R3, R0 ;  /* 0x0000000300037210 */ /* 0x000fe20007ffe000 */
[----:B------:R-:W-:-:S03]  /*05b0*/  IMAD.WIDE.U32 R12, R17, 0x4, R4 ;  /* 0x00000004110c7825 */ /* 0x000fc600078e0004 */
[----:B------:R-:W-:-:S04]  /*05c0*/  IADD3 R3, PT, PT, R0, R3, R0 ;  /* 0x0000000300037210 */ /* 0x000fc80007ffe000 */
[----:B------:R-:W-:Y:S01]  /*05d0*/  ISETP.GE.U32.AND P0, PT, R3, 0x1000, PT ;  /* 0x000010000300780c */ /* 0x000fe20003f06070 */
[C---:B------:R-:W-:Y:S01]  /*05e0*/  IMAD R15, R0.reuse, 0x4, R15 ;  /* 0x00000004000f7824 */ /* 0x040fe200078e020f */
[C---:B------:R-:W-:Y:S01]  /*05f0*/  LEA R19, R0.reuse, R19, 0x2 ;  /* 0x0000001300137211 */ /* 0x040fe200078e10ff */
[C---:B------:R-:W-:Y:S02]  /*0600*/  IMAD R17, R0.reuse, 0x4, R17 ;  /* 0x0000000400117824 */ /* 0x040fe400078e0211 */
[----:B0-----:R-:W-:Y:S01]  /*0610*/  IMAD R21, R0, 0x10, R21 ;  /* 0x0000001000157824 */ /* 0x001fe200078e0215 */
[----:B--2---:R2:W-:Y:S04]  /*0620*/  REDG.E.ADD.STRONG.GPU desc[UR6][R6.64], R23 ;  /* 0x000000170600798e */ /* 0x0045e8000c12e106 */
[----:B-1----:R2:W-:Y:S04]  /*0630*/  REDG.E.ADD.STRONG.GPU desc[UR6][R8.64], R25 ;  /* 0x000000190800798e */ /* 0x0025e8000c12e106 */
[----:B---3--:R2:W-:Y:S04]  /*0640*/  REDG.E.ADD.STRONG.GPU desc[UR6][R10.64], R27 ;  /* 0x0000001b0a00798e */ /* 0x0085e8000c12e106 */
[----:B----4-:R2:W-:Y:S01]  /*0650*/  REDG.E.ADD.STRONG.GPU desc[UR6][R12.64], R29 ;  /* 0x0000001d0c00798e */ /* 0x0105e2000c12e106 */
[----:B------:R-:W-:Y:S05]  /*0660*/  @!P0 BRA `(.L_x_11) ;  /* 0xfffffffc00a48947 */ /* 0x000fea000383ffff */
[----:B------:R-:W-:Y:S05]  /*0670*/  EXIT ;  /* 0x000000000000794d */ /* 0x000fea0003800000 */
        .weak           $__internal_0_$__cuda_sm20_div_u16
        .type           $__internal_0_$__cuda_sm20_div_u16,@function
        .size           $__internal_0_$__cuda_sm20_div_u16,(.L_x_13 - $__internal_0_$__cuda_sm20_div_u16)
$__internal_0_$__cuda_sm20_div_u16:
[----:B------:R-:W0:Y:S01]  /*0680*/  I2F.U16 R6, R5 ;  /* 0x0000000500067306 */ /* 0x000e220000101000 */
[----:B------:R-:W-:Y:S01]  /*0690*/  IMAD.MOV.U32 R7, RZ, RZ, 0x4b800000 ;  /* 0x4b800000ff077424 */ /* 0x000fe200078e00ff */
[----:B------:R-:W-:Y:S02]  /*06a0*/  I2FP.F32.U32.RZ R4, R4 ;  /* 0x0000000400047245 */ /* 0x000fe4000020d000 */
[C---:B0-----:R-:W-:Y:S02]  /*06b0*/  FSETP.GEU.AND P1, PT, |R6|.reuse, 1.175494350822287508e-38, PT ;  /* 0x008000000600780b */ /* 0x041fe40003f2e200 */
[----:B------:R-:W-:Y:S02]  /*06c0*/  FSETP.GT.AND P0, PT, |R6|, 8.50705917302346158658e+37, PT ;  /* 0x7e8000000600780b */ /* 0x000fe40003f04200 */
[----:B------:R-:W-:-:S04]  /*06d0*/  FSEL R7, R7, 1, !P1 ;  /* 0x3f80000007077808 */ /* 0x000fc80004800000 */
[----:B------:R-:W-:Y:S02]  /*06e0*/  FSEL R7, R7, 0.25, !P0 ;  /* 0x3e80000007077808 */ /* 0x000fe40004000000 */
[----:B------:R-:W-:Y:S01]  /*06f0*/  ISETP.NE.U32.AND P0, PT, R5, RZ, PT ;  /* 0x000000ff0500720c */ /* 0x000fe20003f05070 */
[----:B------:R-:W-:Y:S02]  /*0700*/  HFMA2 R5, -RZ, RZ, 0, 0 ;  /* 0x00000000ff057431 */ /* 0x000fe400000001ff */
[----:B------:R-:W-:-:S06]  /*0710*/  FMUL R6, R6, R7 ;  /* 0x0000000706067220 */ /* 0x000fcc0000400000 */
[----:B------:R-:W0:Y:S02]  /*0720*/  MUFU.RCP R6, R6 ;  /* 0x0000000600067308 */ /* 0x000e240000001000 */
[----:B0-----:R-:W-:-:S05]  /*0730*/  FMUL R7, R7, R6 ;  /* 0x0000000607077220 */ /* 0x001fca0000400000 */
[----:B------:R-:W-:-:S05]  /*0740*/  IADD3 R7, PT, PT, R7, 0x2, RZ ;  /* 0x0000000207077810 */ /* 0x000fca0007ffe0ff */
[----:B------:R-:W-:Y:S01]  /*0750*/  FMUL.RZ R7, R4, R7 ;  /* 0x0000000704077220 */ /* 0x000fe2000040c000 */
[----:B------:R-:W-:-:S05]  /*0760*/  IMAD.MOV.U32 R4, RZ, RZ, R9 ;  /* 0x000000ffff047224 */ /* 0x000fca00078e0009 */
[----:B------:R-:W0:Y:S02]  /*0770*/  F2I.U32.TRUNC.NTZ R7, R7 ;  /* 0x0000000700077305 */ /* 0x000e24000020f000 */
[----:B0-----:R-:W-:Y:S01]  /*0780*/  LOP3.LUT R8, R7, 0xffff, RZ, 0xc0, !PT ;  /* 0x0000ffff07087812 */ /* 0x001fe200078ec0ff */
[----:B------:R-:W-:Y:S01]  /*0790*/  @!P0 IMAD.MOV.U32 R8, RZ, RZ, -0x1 ;  /* 0xffffffffff088424 */ /* 0x000fe200078e00ff */
[----:B------:R-:W-:Y:S06]  /*07a0*/  RET.REL.NODEC R4 `(_Z16histogram_kernelPjS_jj) ;  /* 0xfffffff804147950 */ /* 0x000fec0003c3ffff */
.L_x_12:
        /* <DEDUP_REMOVED lines=13> */
.L_x_13:


//--------------------- .nv.shared.reserved.0     --------------------------
	.section	.nv.shared.reserved.0,"aw",@nobits
	.weak		__nv_reservedSMEM_offset_0_alias
	.size		__nv_reservedSMEM_offset_0_alias, 0, 64
	.other		__nv_reservedSMEM_offset_0_alias,@"STO_CUDA_RESERVED_SHARED STV_DEFAULT"
__nv_reservedSMEM_offset_0_alias:
	.zero		0
	.zero		64


//--------------------- .nv.shared._Z16histogram_kernelPjS_jj --------------------------
	.section	.nv.shared._Z16histogram_kernelPjS_jj,"aw",@nobits
	.sectionflags	@""
	.align	4
.nv.shared._Z16histogram_kernelPjS_jj:
	.zero		17408


//--------------------- .nv.constant0._Z14convert_kernelPjj --------------------------
	.section	.nv.constant0._Z14convert_kernelPjj,"a",@progbits
	.sectionflags	@""
	.align	4
.nv.constant0._Z14convert_kernelPjj:
	.zero		908


//--------------------- .nv.constant0._Z16histogram_kernelPjS_jj --------------------------
	.section	.nv.constant0._Z16histogram_kernelPjS_jj,"a",@progbits
	.sectionflags	@""
	.align	4
.nv.constant0._Z16histogram_kernelPjS_jj:
	.zero		920


//--------------------- SYMBOLS --------------------------

	.type		.nv.reservedSmem.offset0,@object
	.size		.nv.reservedSmem.offset0,0x4
	.type		.nv.reservedSmem.cap,@object
	.size		.nv.reservedSmem.cap,0x4
